//
// Generated by NVIDIA NVVM Compiler
//
// Compiler Build ID: CL-36424714
// Cuda compilation tools, release 13.0, V13.0.88
// Based on NVVM 20.0.0
//

.version 9.0
.target sm_100
.address_size 64

	// .globl	innerProduct
.extern .shared .align 16 .b8 sharedQuery[];

.visible .entry innerProduct(
	.param .u64 .ptr .align 1 innerProduct_param_0,
	.param .u64 .ptr .align 1 innerProduct_param_1,
	.param .u64 .ptr .align 1 innerProduct_param_2,
	.param .u32 innerProduct_param_3,
	.param .u32 innerProduct_param_4
)
{
	.reg .pred 	%p<11>;
	.reg .b32 	%r<38>;
	.reg .b32 	%f<113>;
	.reg .b64 	%rd<31>;

	ld.param.u64 	%rd11, [innerProduct_param_0];
	ld.param.u64 	%rd12, [innerProduct_param_1];
	ld.param.u64 	%rd10, [innerProduct_param_2];
	ld.param.u32 	%r24, [innerProduct_param_3];
	ld.param.u32 	%r23, [innerProduct_param_4];
	cvta.to.global.u64 	%rd1, %rd12;
	cvta.to.global.u64 	%rd2, %rd11;
	mov.u32 	%r25, %ctaid.x;
	mov.u32 	%r26, %ntid.x;
	mov.u32 	%r27, %tid.x;
	mad.lo.s32 	%r1, %r25, %r26, %r27;
	setp.ge.s32 	%p1, %r1, %r24;
	@%p1 bra 	$L__BB0_15;
	setp.lt.s32 	%p2, %r23, 1;
	mov.f32 	%f112, 0f00000000;
	@%p2 bra 	$L__BB0_14;
	mul.lo.s32 	%r2, %r23, %r1;
	and.b32  	%r3, %r23, 15;
	setp.lt.u32 	%p3, %r23, 16;
	mov.f32 	%f112, 0f00000000;
	mov.b32 	%r34, 0;
	@%p3 bra 	$L__BB0_5;
	and.b32  	%r34, %r23, 2147483632;
	neg.s32 	%r32, %r34;
	add.s64 	%rd3, %rd2, 32;
	add.s64 	%rd29, %rd1, 32;
	mov.f32 	%f112, 0f00000000;
	mov.u32 	%r31, %r2;
$L__BB0_4:
	.pragma "nounroll";
	mul.wide.s32 	%rd13, %r31, 4;
	add.s64 	%rd14, %rd3, %rd13;
	ld.global.f32 	%f18, [%rd14+-32];
	ld.global.f32 	%f19, [%rd29+-32];
	fma.rn.f32 	%f20, %f18, %f19, %f112;
	ld.global.f32 	%f21, [%rd14+-28];
	ld.global.f32 	%f22, [%rd29+-28];
	fma.rn.f32 	%f23, %f21, %f22, %f20;
	ld.global.f32 	%f24, [%rd14+-24];
	ld.global.f32 	%f25, [%rd29+-24];
	fma.rn.f32 	%f26, %f24, %f25, %f23;
	ld.global.f32 	%f27, [%rd14+-20];
	ld.global.f32 	%f28, [%rd29+-20];
	fma.rn.f32 	%f29, %f27, %f28, %f26;
	ld.global.f32 	%f30, [%rd14+-16];
	ld.global.f32 	%f31, [%rd29+-16];
	fma.rn.f32 	%f32, %f30, %f31, %f29;
	ld.global.f32 	%f33, [%rd14+-12];
	ld.global.f32 	%f34, [%rd29+-12];
	fma.rn.f32 	%f35, %f33, %f34, %f32;
	ld.global.f32 	%f36, [%rd14+-8];
	ld.global.f32 	%f37, [%rd29+-8];
	fma.rn.f32 	%f38, %f36, %f37, %f35;
	ld.global.f32 	%f39, [%rd14+-4];
	ld.global.f32 	%f40, [%rd29+-4];
	fma.rn.f32 	%f41, %f39, %f40, %f38;
	ld.global.f32 	%f42, [%rd14];
	ld.global.f32 	%f43, [%rd29];
	fma.rn.f32 	%f44, %f42, %f43, %f41;
	ld.global.f32 	%f45, [%rd14+4];
	ld.global.f32 	%f46, [%rd29+4];
	fma.rn.f32 	%f47, %f45, %f46, %f44;
	ld.global.f32 	%f48, [%rd14+8];
	ld.global.f32 	%f49, [%rd29+8];
	fma.rn.f32 	%f50, %f48, %f49, %f47;
	ld.global.f32 	%f51, [%rd14+12];
	ld.global.f32 	%f52, [%rd29+12];
	fma.rn.f32 	%f53, %f51, %f52, %f50;
	ld.global.f32 	%f54, [%rd14+16];
	ld.global.f32 	%f55, [%rd29+16];
	fma.rn.f32 	%f56, %f54, %f55, %f53;
	ld.global.f32 	%f57, [%rd14+20];
	ld.global.f32 	%f58, [%rd29+20];
	fma.rn.f32 	%f59, %f57, %f58, %f56;
	ld.global.f32 	%f60, [%rd14+24];
	ld.global.f32 	%f61, [%rd29+24];
	fma.rn.f32 	%f62, %f60, %f61, %f59;
	ld.global.f32 	%f63, [%rd14+28];
	ld.global.f32 	%f64, [%rd29+28];
	fma.rn.f32 	%f112, %f63, %f64, %f62;
	add.s32 	%r32, %r32, 16;
	add.s32 	%r31, %r31, 16;
	add.s64 	%rd29, %rd29, 64;
	setp.ne.s32 	%p4, %r32, 0;
	@%p4 bra 	$L__BB0_4;
$L__BB0_5:
	setp.eq.s32 	%p5, %r3, 0;
	@%p5 bra 	$L__BB0_14;
	and.b32  	%r11, %r23, 7;
	setp.lt.u32 	%p6, %r3, 8;
	@%p6 bra 	$L__BB0_8;
	add.s32 	%r29, %r34, %r2;
	mul.wide.s32 	%rd15, %r29, 4;
	add.s64 	%rd16, %rd2, %rd15;
	ld.global.f32 	%f66, [%rd16];
	mul.wide.u32 	%rd17, %r34, 4;
	add.s64 	%rd18, %rd1, %rd17;
	ld.global.f32 	%f67, [%rd18];
	fma.rn.f32 	%f68, %f66, %f67, %f112;
	ld.global.f32 	%f69, [%rd16+4];
	ld.global.f32 	%f70, [%rd18+4];
	fma.rn.f32 	%f71, %f69, %f70, %f68;
	ld.global.f32 	%f72, [%rd16+8];
	ld.global.f32 	%f73, [%rd18+8];
	fma.rn.f32 	%f74, %f72, %f73, %f71;
	ld.global.f32 	%f75, [%rd16+12];
	ld.global.f32 	%f76, [%rd18+12];
	fma.rn.f32 	%f77, %f75, %f76, %f74;
	ld.global.f32 	%f78, [%rd16+16];
	ld.global.f32 	%f79, [%rd18+16];
	fma.rn.f32 	%f80, %f78, %f79, %f77;
	ld.global.f32 	%f81, [%rd16+20];
	ld.global.f32 	%f82, [%rd18+20];
	fma.rn.f32 	%f83, %f81, %f82, %f80;
	ld.global.f32 	%f84, [%rd16+24];
	ld.global.f32 	%f85, [%rd18+24];
	fma.rn.f32 	%f86, %f84, %f85, %f83;
	ld.global.f32 	%f87, [%rd16+28];
	ld.global.f32 	%f88, [%rd18+28];
	fma.rn.f32 	%f112, %f87, %f88, %f86;
	add.s32 	%r34, %r34, 8;
$L__BB0_8:
	setp.eq.s32 	%p7, %r11, 0;
	@%p7 bra 	$L__BB0_14;
	and.b32  	%r14, %r23, 3;
	setp.lt.u32 	%p8, %r11, 4;
	@%p8 bra 	$L__BB0_11;
	add.s32 	%r30, %r34, %r2;
	mul.wide.s32 	%rd19, %r30, 4;
	add.s64 	%rd20, %rd2, %rd19;
	ld.global.f32 	%f90, [%rd20];
	mul.wide.u32 	%rd21, %r34, 4;
	add.s64 	%rd22, %rd1, %rd21;
	ld.global.f32 	%f91, [%rd22];
	fma.rn.f32 	%f92, %f90, %f91, %f112;
	ld.global.f32 	%f93, [%rd20+4];
	ld.global.f32 	%f94, [%rd22+4];
	fma.rn.f32 	%f95, %f93, %f94, %f92;
	ld.global.f32 	%f96, [%rd20+8];
	ld.global.f32 	%f97, [%rd22+8];
	fma.rn.f32 	%f98, %f96, %f97, %f95;
	ld.global.f32 	%f99, [%rd20+12];
	ld.global.f32 	%f100, [%rd22+12];
	fma.rn.f32 	%f112, %f99, %f100, %f98;
	add.s32 	%r34, %r34, 4;
$L__BB0_11:
	setp.eq.s32 	%p9, %r14, 0;
	@%p9 bra 	$L__BB0_14;
	mul.wide.u32 	%rd23, %r34, 4;
	add.s64 	%rd30, %rd1, %rd23;
	add.s32 	%r37, %r34, %r2;
	neg.s32 	%r36, %r14;
$L__BB0_13:
	.pragma "nounroll";
	mul.wide.s32 	%rd24, %r37, 4;
	add.s64 	%rd25, %rd2, %rd24;
	ld.global.f32 	%f101, [%rd25];
	ld.global.f32 	%f102, [%rd30];
	fma.rn.f32 	%f112, %f101, %f102, %f112;
	add.s64 	%rd30, %rd30, 4;
	add.s32 	%r37, %r37, 1;
	add.s32 	%r36, %r36, 1;
	setp.ne.s32 	%p10, %r36, 0;
	@%p10 bra 	$L__BB0_13;
$L__BB0_14:
	neg.f32 	%f103, %f112;
	cvta.to.global.u64 	%rd26, %rd10;
	mul.wide.s32 	%rd27, %r1, 4;
	add.s64 	%rd28, %rd26, %rd27;
	st.global.f32 	[%rd28], %f103;
$L__BB0_15:
	ret;

}
	// .globl	innerProductShared
.visible .entry innerProductShared(
	.param .u64 .ptr .align 1 innerProductShared_param_0,
	.param .u64 .ptr .align 1 innerProductShared_param_1,
	.param .u64 .ptr .align 1 innerProductShared_param_2,
	.param .u32 innerProductShared_param_3,
	.param .u32 innerProductShared_param_4
)
{
	.reg .pred 	%p<13>;
	.reg .b32 	%r<61>;
	.reg .b32 	%f<114>;
	.reg .b64 	%rd<20>;

	ld.param.u64 	%rd6, [innerProductShared_param_0];
	ld.param.u64 	%rd4, [innerProductShared_param_1];
	ld.param.u64 	%rd5, [innerProductShared_param_2];
	ld.param.u32 	%r32, [innerProductShared_param_3];
	ld.param.u32 	%r33, [innerProductShared_param_4];
	cvta.to.global.u64 	%rd1, %rd6;
	mov.u32 	%r34, %ctaid.x;
	mov.u32 	%r1, %ntid.x;
	mov.u32 	%r51, %tid.x;
	mad.lo.s32 	%r3, %r34, %r1, %r51;
	setp.ge.s32 	%p1, %r51, %r33;
	@%p1 bra 	$L__BB1_3;
	cvta.to.global.u64 	%rd2, %rd4;
	mov.u32 	%r36, sharedQuery;
$L__BB1_2:
	mul.wide.s32 	%rd7, %r51, 4;
	add.s64 	%rd8, %rd2, %rd7;
	ld.global.f32 	%f14, [%rd8];
	shl.b32 	%r35, %r51, 2;
	add.s32 	%r37, %r36, %r35;
	st.shared.f32 	[%r37], %f14;
	add.s32 	%r51, %r51, %r1;
	setp.lt.s32 	%p2, %r51, %r33;
	@%p2 bra 	$L__BB1_2;
$L__BB1_3:
	bar.sync 	0;
	setp.ge.s32 	%p3, %r3, %r32;
	@%p3 bra 	$L__BB1_18;
	setp.lt.s32 	%p4, %r33, 1;
	mov.f32 	%f113, 0f00000000;
	@%p4 bra 	$L__BB1_17;
	mul.lo.s32 	%r6, %r33, %r3;
	and.b32  	%r7, %r33, 15;
	setp.lt.u32 	%p5, %r33, 16;
	mov.f32 	%f113, 0f00000000;
	mov.b32 	%r56, 0;
	@%p5 bra 	$L__BB1_8;
	and.b32  	%r56, %r33, 2147483632;
	neg.s32 	%r54, %r56;
	mov.u32 	%r40, sharedQuery;
	add.s32 	%r52, %r40, 32;
	add.s64 	%rd3, %rd1, 32;
	mov.f32 	%f113, 0f00000000;
	mov.u32 	%r53, %r6;
$L__BB1_7:
	.pragma "nounroll";
	mul.wide.s32 	%rd9, %r53, 4;
	add.s64 	%rd10, %rd3, %rd9;
	ld.global.f32 	%f19, [%rd10+-32];
	ld.shared.v4.f32 	{%f20, %f21, %f22, %f23}, [%r52+-32];
	fma.rn.f32 	%f24, %f19, %f20, %f113;
	ld.global.f32 	%f25, [%rd10+-28];
	fma.rn.f32 	%f26, %f25, %f21, %f24;
	ld.global.f32 	%f27, [%rd10+-24];
	fma.rn.f32 	%f28, %f27, %f22, %f26;
	ld.global.f32 	%f29, [%rd10+-20];
	fma.rn.f32 	%f30, %f29, %f23, %f28;
	ld.global.f32 	%f31, [%rd10+-16];
	ld.shared.v4.f32 	{%f32, %f33, %f34, %f35}, [%r52+-16];
	fma.rn.f32 	%f36, %f31, %f32, %f30;
	ld.global.f32 	%f37, [%rd10+-12];
	fma.rn.f32 	%f38, %f37, %f33, %f36;
	ld.global.f32 	%f39, [%rd10+-8];
	fma.rn.f32 	%f40, %f39, %f34, %f38;
	ld.global.f32 	%f41, [%rd10+-4];
	fma.rn.f32 	%f42, %f41, %f35, %f40;
	ld.global.f32 	%f43, [%rd10];
	ld.shared.v4.f32 	{%f44, %f45, %f46, %f47}, [%r52];
	fma.rn.f32 	%f48, %f43, %f44, %f42;
	ld.global.f32 	%f49, [%rd10+4];
	fma.rn.f32 	%f50, %f49, %f45, %f48;
	ld.global.f32 	%f51, [%rd10+8];
	fma.rn.f32 	%f52, %f51, %f46, %f50;
	ld.global.f32 	%f53, [%rd10+12];
	fma.rn.f32 	%f54, %f53, %f47, %f52;
	ld.global.f32 	%f55, [%rd10+16];
	ld.shared.v4.f32 	{%f56, %f57, %f58, %f59}, [%r52+16];
	fma.rn.f32 	%f60, %f55, %f56, %f54;
	ld.global.f32 	%f61, [%rd10+20];
	fma.rn.f32 	%f62, %f61, %f57, %f60;
	ld.global.f32 	%f63, [%rd10+24];
	fma.rn.f32 	%f64, %f63, %f58, %f62;
	ld.global.f32 	%f65, [%rd10+28];
	fma.rn.f32 	%f113, %f65, %f59, %f64;
	add.s32 	%r54, %r54, 16;
	add.s32 	%r53, %r53, 16;
	add.s32 	%r52, %r52, 64;
	setp.ne.s32 	%p6, %r54, 0;
	@%p6 bra 	$L__BB1_7;
$L__BB1_8:
	setp.eq.s32 	%p7, %r7, 0;
	@%p7 bra 	$L__BB1_17;
	and.b32  	%r17, %r33, 7;
	setp.lt.u32 	%p8, %r7, 8;
	@%p8 bra 	$L__BB1_11;
	add.s32 	%r41, %r56, %r6;
	mul.wide.s32 	%rd11, %r41, 4;
	add.s64 	%rd12, %rd1, %rd11;
	ld.global.f32 	%f67, [%rd12];
	shl.b32 	%r42, %r56, 2;
	mov.u32 	%r43, sharedQuery;
	add.s32 	%r44, %r43, %r42;
	ld.shared.f32 	%f68, [%r44];
	fma.rn.f32 	%f69, %f67, %f68, %f113;
	ld.global.f32 	%f70, [%rd12+4];
	ld.shared.f32 	%f71, [%r44+4];
	fma.rn.f32 	%f72, %f70, %f71, %f69;
	ld.global.f32 	%f73, [%rd12+8];
	ld.shared.f32 	%f74, [%r44+8];
	fma.rn.f32 	%f75, %f73, %f74, %f72;
	ld.global.f32 	%f76, [%rd12+12];
	ld.shared.f32 	%f77, [%r44+12];
	fma.rn.f32 	%f78, %f76, %f77, %f75;
	ld.global.f32 	%f79, [%rd12+16];
	ld.shared.f32 	%f80, [%r44+16];
	fma.rn.f32 	%f81, %f79, %f80, %f78;
	ld.global.f32 	%f82, [%rd12+20];
	ld.shared.f32 	%f83, [%r44+20];
	fma.rn.f32 	%f84, %f82, %f83, %f81;
	ld.global.f32 	%f85, [%rd12+24];
	ld.shared.f32 	%f86, [%r44+24];
	fma.rn.f32 	%f87, %f85, %f86, %f84;
	ld.global.f32 	%f88, [%rd12+28];
	ld.shared.f32 	%f89, [%r44+28];
	fma.rn.f32 	%f113, %f88, %f89, %f87;
	add.s32 	%r56, %r56, 8;
$L__BB1_11:
	setp.eq.s32 	%p9, %r17, 0;
	@%p9 bra 	$L__BB1_17;
	and.b32  	%r20, %r33, 3;
	setp.lt.u32 	%p10, %r17, 4;
	@%p10 bra 	$L__BB1_14;
	add.s32 	%r45, %r56, %r6;
	mul.wide.s32 	%rd13, %r45, 4;
	add.s64 	%rd14, %rd1, %rd13;
	ld.global.f32 	%f91, [%rd14];
	shl.b32 	%r46, %r56, 2;
	mov.u32 	%r47, sharedQuery;
	add.s32 	%r48, %r47, %r46;
	ld.shared.f32 	%f92, [%r48];
	fma.rn.f32 	%f93, %f91, %f92, %f113;
	ld.global.f32 	%f94, [%rd14+4];
	ld.shared.f32 	%f95, [%r48+4];
	fma.rn.f32 	%f96, %f94, %f95, %f93;
	ld.global.f32 	%f97, [%rd14+8];
	ld.shared.f32 	%f98, [%r48+8];
	fma.rn.f32 	%f99, %f97, %f98, %f96;
	ld.global.f32 	%f100, [%rd14+12];
	ld.shared.f32 	%f101, [%r48+12];
	fma.rn.f32 	%f113, %f100, %f101, %f99;
	add.s32 	%r56, %r56, 4;
$L__BB1_14:
	setp.eq.s32 	%p11, %r20, 0;
	@%p11 bra 	$L__BB1_17;
	shl.b32 	%r49, %r56, 2;
	mov.u32 	%r50, sharedQuery;
	add.s32 	%r60, %r50, %r49;
	add.s32 	%r59, %r56, %r6;
	neg.s32 	%r58, %r20;
$L__BB1_16:
	.pragma "nounroll";
	mul.wide.s32 	%rd15, %r59, 4;
	add.s64 	%rd16, %rd1, %rd15;
	ld.global.f32 	%f102, [%rd16];
	ld.shared.f32 	%f103, [%r60];
	fma.rn.f32 	%f113, %f102, %f103, %f113;
	add.s32 	%r60, %r60, 4;
	add.s32 	%r59, %r59, 1;
	add.s32 	%r58, %r58, 1;
	setp.ne.s32 	%p12, %r58, 0;
	@%p12 bra 	$L__BB1_16;
$L__BB1_17:
	neg.f32 	%f104, %f113;
	cvta.to.global.u64 	%rd17, %rd5;
	mul.wide.s32 	%rd18, %r3, 4;
	add.s64 	%rd19, %rd17, %rd18;
	st.global.f32 	[%rd19], %f104;
$L__BB1_18:
	ret;

}


// ===== COMPILED SASS (sm_100) =====

	.target	sm_100

	.elftype	@"ET_EXEC"


//--------------------- .note.nv.tkinfo           --------------------------
	.section	.note.nv.tkinfo,"",@"SHT_NOTE"
	.sectionflags	@"SHF_NOTE_NV_TKINFO"
	.tkinfo
        /*0018*/ 	.word	0x00000002
        /*0030*/ 	.string	""
        /*0030*/ 	.string	"ptxas"
        /*0030*/ 	.string	"Cuda compilation tools, release 13.0, V13.0.88"
        /*0030*/ 	.string	"Build cuda_13.0.r13.0/compiler.36424714_0"
        /*0030*/ 	.string	"-arch sm_100 -m 64 "



//--------------------- .note.nv.cuinfo           --------------------------
	.section	.note.nv.cuinfo,"",@"SHT_NOTE"
	.sectionflags	@"SHF_NOTE_NV_CUINFO"
        /*0018*/ 	.short	0x0002
        /*001a*/ 	.short	0x0064
        /*001c*/ 	.short	0x0082
	.zero		2


//--------------------- .nv.info                  --------------------------
	.section	.nv.info,"",@"SHT_CUDA_INFO"
	.align	4


	//----- nvinfo : EIATTR_REGCOUNT
	.align		4
        /*0000*/ 	.byte	0x04, 0x2f
        /*0002*/ 	.short	(.L_1 - .L_0)
	.align		4
.L_0:
        /*0004*/ 	.word	index@(innerProduct)
        /*0008*/ 	.word	0x0000001e


	//----- nvinfo : EIATTR_FRAME_SIZE
	.align		4
.L_1:
        /*000c*/ 	.byte	0x04, 0x11
        /*000e*/ 	.short	(.L_3 - .L_2)
	.align		4
.L_2:
        /*0010*/ 	.word	index@(innerProduct)
        /*0014*/ 	.word	0x00000000


	//----- nvinfo : EIATTR_REGCOUNT
	.align		4
.L_3:
        /*0018*/ 	.byte	0x04, 0x2f
        /*001a*/ 	.short	(.L_5 - .L_4)
	.align		4
.L_4:
        /*001c*/ 	.word	index@(innerProductShared)
        /*0020*/ 	.word	0x00000020


	//----- nvinfo : EIATTR_FRAME_SIZE
	.align		4
.L_5:
        /*0024*/ 	.byte	0x04, 0x11
        /*0026*/ 	.short	(.L_7 - .L_6)
	.align		4
.L_6:
        /*0028*/ 	.word	index@(innerProductShared)
        /*002c*/ 	.word	0x00000000


	//----- nvinfo : EIATTR_MIN_STACK_SIZE
	.align		4
.L_7:
        /*0030*/ 	.byte	0x04, 0x12
        /*0032*/ 	.short	(.L_9 - .L_8)
	.align		4
.L_8:
        /*0034*/ 	.word	index@(innerProductShared)
        /*0038*/ 	.word	0x00000000


	//----- nvinfo : EIATTR_MIN_STACK_SIZE
	.align		4
.L_9:
        /*003c*/ 	.byte	0x04, 0x12
        /*003e*/ 	.short	(.L_11 - .L_10)
	.align		4
.L_10:
        /*0040*/ 	.word	index@(innerProduct)
        /*0044*/ 	.word	0x00000000
.L_11:


//--------------------- .nv.compat                --------------------------
	.section	.nv.compat,"",@"SHT_CUDA_COMPAT_INFO"
	.align	4
        /*0000*/ 	.byte	0x02, 0x09, 0x00, 0x00, 0x02, 0x02, 0x01, 0x00, 0x02, 0x05, 0x05, 0x00, 0x03, 0x07, 0x01, 0x01
        /*0010*/ 	.byte	0x02, 0x03, 0x00, 0x00, 0x02, 0x06, 0x01, 0x00, 0x04, 0x0b, 0x08, 0x00, 0x09, 0x00, 0x00, 0x00
        /*0020*/ 	.byte	0x00, 0x00, 0x00, 0x00


//--------------------- .nv.info.innerProductShared --------------------------
	.section	.nv.info.innerProductShared,"",@"SHT_CUDA_INFO"
	.sectionflags	@""
	.align	4


	//----- nvinfo : EIATTR_CUDA_API_VERSION
	.align		4
        /*0000*/ 	.byte	0x04, 0x37
        /*0002*/ 	.short	(.L_13 - .L_12)
.L_12:
        /*0004*/ 	.word	0x00000082


	//----- nvinfo : EIATTR_KPARAM_INFO
	.align		4
.L_13:
        /*0008*/ 	.byte	0x04, 0x17
        /*000a*/ 	.short	(.L_15 - .L_14)
.L_14:
        /*000c*/ 	.word	0x00000000
        /*0010*/ 	.short	0x0004
        /*0012*/ 	.short	0x001c
        /*0014*/ 	.byte	0x00, 0xf0, 0x11, 0x00


	//----- nvinfo : EIATTR_KPARAM_INFO
	.align		4
.L_15:
        /*0018*/ 	.byte	0x04, 0x17
        /*001a*/ 	.short	(.L_17 - .L_16)
.L_16:
        /*001c*/ 	.word	0x00000000
        /*0020*/ 	.short	0x0003
        /*0022*/ 	.short	0x0018
        /*0024*/ 	.byte	0x00, 0xf0, 0x11, 0x00


	//----- nvinfo : EIATTR_KPARAM_INFO
	.align		4
.L_17:
        /*0028*/ 	.byte	0x04, 0x17
        /*002a*/ 	.short	(.L_19 - .L_18)
.L_18:
        /*002c*/ 	.word	0x00000000
        /*0030*/ 	.short	0x0002
        /*0032*/ 	.short	0x0010
        /*0034*/ 	.byte	0x00, 0xf5, 0x21, 0x00


	//----- nvinfo : EIATTR_KPARAM_INFO
	.align		4
.L_19:
        /*0038*/ 	.byte	0x04, 0x17
        /*003a*/ 	.short	(.L_21 - .L_20)
.L_20:
        /*003c*/ 	.word	0x00000000
        /*0040*/ 	.short	0x0001
        /*0042*/ 	.short	0x0008
        /*0044*/ 	.byte	0x00, 0xf5, 0x21, 0x00


	//----- nvinfo : EIATTR_KPARAM_INFO
	.align		4
.L_21:
        /*0048*/ 	.byte	0x04, 0x17
        /*004a*/ 	.short	(.L_23 - .L_22)
.L_22:
        /*004c*/ 	.word	0x00000000
        /*0050*/ 	.short	0x0000
        /*0052*/ 	.short	0x0000
        /*0054*/ 	.byte	0x00, 0xf5, 0x21, 0x00


	//----- nvinfo : EIATTR_SPARSE_MMA_MASK
	.align		4
.L_23:
        /*0058*/ 	.byte	0x03, 0x50
        /*005a*/ 	.short	0x0000


	//----- nvinfo : EIATTR_MAXREG_COUNT
	.align		4
        /*005c*/ 	.byte	0x03, 0x1b
        /*005e*/ 	.short	0x00ff


	//----- nvinfo : EIATTR_NUM_BARRIERS
	.align		4
        /*0060*/ 	.byte	0x02, 0x4c
        /*0062*/ 	.byte	0x01
	.zero		1


	//----- nvinfo : EIATTR_MERCURY_ISA_VERSION
	.align		4
        /*0064*/ 	.byte	0x03, 0x5f
        /*0066*/ 	.short	0x0101


	//----- nvinfo : EIATTR_VRC_CTA_INIT_COUNT
	.align		4
        /*0068*/ 	.byte	0x02, 0x4a
	.zero		1
	.zero		1


	//----- nvinfo : EIATTR_EXIT_INSTR_OFFSETS
	.align		4
        /*006c*/ 	.byte	0x04, 0x1c
        /*006e*/ 	.short	(.L_25 - .L_24)


	//   ....[0]....
.L_24:
        /*0070*/ 	.word	0x00000190


	//   ....[1]....
        /*0074*/ 	.word	0x00000a50


	//----- nvinfo : EIATTR_CRS_STACK_SIZE
	.align		4
.L_25:
        /*0078*/ 	.byte	0x04, 0x1e
        /*007a*/ 	.short	(.L_27 - .L_26)
.L_26:
        /*007c*/ 	.word	0x00000000


	//----- nvinfo : EIATTR_CBANK_PARAM_SIZE
	.align		4
.L_27:
        /*0080*/ 	.byte	0x03, 0x19
        /*0082*/ 	.short	0x0020


	//----- nvinfo : EIATTR_PARAM_CBANK
	.align		4
        /*0084*/ 	.byte	0x04, 0x0a
        /*0086*/ 	.short	(.L_29 - .L_28)
	.align		4
.L_28:
        /*0088*/ 	.word	index@(.nv.constant0.innerProductShared)
        /*008c*/ 	.short	0x0380
        /*008e*/ 	.short	0x0020


	//----- nvinfo : EIATTR_SW_WAR
	.align		4
.L_29:
        /*0090*/ 	.byte	0x04, 0x36
        /*0092*/ 	.short	(.L_31 - .L_30)
.L_30:
        /*0094*/ 	.word	0x00000008
.L_31:


//--------------------- .nv.info.innerProduct     --------------------------
	.section	.nv.info.innerProduct,"",@"SHT_CUDA_INFO"
	.sectionflags	@""
	.align	4


	//----- nvinfo : EIATTR_CUDA_API_VERSION
	.align		4
        /*0000*/ 	.byte	0x04, 0x37
        /*0002*/ 	.short	(.L_33 - .L_32)
.L_32:
        /*0004*/ 	.word	0x00000082


	//----- nvinfo : EIATTR_KPARAM_INFO
	.align		4
.L_33:
        /*0008*/ 	.byte	0x04, 0x17
        /*000a*/ 	.short	(.L_35 - .L_34)
.L_34:
        /*000c*/ 	.word	0x00000000
        /*0010*/ 	.short	0x0004
        /*0012*/ 	.short	0x001c
        /*0014*/ 	.byte	0x00, 0xf0, 0x11, 0x00


	//----- nvinfo : EIATTR_KPARAM_INFO
	.align		4
.L_35:
        /*0018*/ 	.byte	0x04, 0x17
        /*001a*/ 	.short	(.L_37 - .L_36)
.L_36:
        /*001c*/ 	.word	0x00000000
        /*0020*/ 	.short	0x0003
        /*0022*/ 	.short	0x0018
        /*0024*/ 	.byte	0x00, 0xf0, 0x11, 0x00


	//----- nvinfo : EIATTR_KPARAM_INFO
	.align		4
.L_37:
        /*0028*/ 	.byte	0x04, 0x17
        /*002a*/ 	.short	(.L_39 - .L_38)
.L_38:
        /*002c*/ 	.word	0x00000000
        /*0030*/ 	.short	0x0002
        /*0032*/ 	.short	0x0010
        /*0034*/ 	.byte	0x00, 0xf5, 0x21, 0x00


	//----- nvinfo : EIATTR_KPARAM_INFO
	.align		4
.L_39:
        /*0038*/ 	.byte	0x04, 0x17
        /*003a*/ 	.short	(.L_41 - .L_40)
.L_40:
        /*003c*/ 	.word	0x00000000
        /*0040*/ 	.short	0x0001
        /*0042*/ 	.short	0x0008
        /*0044*/ 	.byte	0x00, 0xf5, 0x21, 0x00


	//----- nvinfo : EIATTR_KPARAM_INFO
	.align		4
.L_41:
        /*0048*/ 	.byte	0x04, 0x17
        /*004a*/ 	.short	(.L_43 - .L_42)
.L_42:
        /*004c*/ 	.word	0x00000000
        /*0050*/ 	.short	0x0000
        /*0052*/ 	.short	0x0000
        /*0054*/ 	.byte	0x00, 0xf5, 0x21, 0x00


	//----- nvinfo : EIATTR_SPARSE_MMA_MASK
	.align		4
.L_43:
        /*0058*/ 	.byte	0x03, 0x50
        /*005a*/ 	.short	0x0000


	//----- nvinfo : EIATTR_MAXREG_COUNT
	.align		4
        /*005c*/ 	.byte	0x03, 0x1b
        /*005e*/ 	.short	0x00ff


	//----- nvinfo : EIATTR_MERCURY_ISA_VERSION
	.align		4
        /*0060*/ 	.byte	0x03, 0x5f
        /*0062*/ 	.short	0x0101


	//----- nvinfo : EIATTR_VRC_CTA_INIT_COUNT
	.align		4
        /*0064*/ 	.byte	0x02, 0x4a
	.zero		1
	.zero		1


	//----- nvinfo : EIATTR_EXIT_INSTR_OFFSETS
	.align		4
        /*0068*/ 	.byte	0x04, 0x1c
        /*006a*/ 	.short	(.L_45 - .L_44)


	//   ....[0]....
.L_44:
        /*006c*/ 	.word	0x00000070


	//   ....[1]....
        /*0070*/ 	.word	0x00000aa0


	//----- nvinfo : EIATTR_CBANK_PARAM_SIZE
	.align		4
.L_45:
        /*0074*/ 	.byte	0x03, 0x19
        /*0076*/ 	.short	0x0020


	//----- nvinfo : EIATTR_PARAM_CBANK
	.align		4
        /*0078*/ 	.byte	0x04, 0x0a
        /*007a*/ 	.short	(.L_47 - .L_46)
	.align		4
.L_46:
        /*007c*/ 	.word	index@(.nv.constant0.innerProduct)
        /*0080*/ 	.short	0x0380
        /*0082*/ 	.short	0x0020


	//----- nvinfo : EIATTR_SW_WAR
	.align		4
.L_47:
        /*0084*/ 	.byte	0x04, 0x36
        /*0086*/ 	.short	(.L_49 - .L_48)
.L_48:
        /*0088*/ 	.word	0x00000008
.L_49:


//--------------------- .nv.callgraph             --------------------------
	.section	.nv.callgraph,"",@"SHT_CUDA_CALLGRAPH"
	.align	4
	.sectionentsize	8
	.align		4
        /*0000*/ 	.word	0x00000000
	.align		4
        /*0004*/ 	.word	0xffffffff
	.align		4
        /*0008*/ 	.word	0x00000000
	.align		4
        /*000c*/ 	.word	0xfffffffe
	.align		4
        /*0010*/ 	.word	0x00000000
	.align		4
        /*0014*/ 	.word	0xfffffffd
	.align		4
        /*0018*/ 	.word	0x00000000
	.align		4
        /*001c*/ 	.word	0xfffffffc


//--------------------- .text.innerProductShared  --------------------------
	.section	.text.innerProductShared,"ax",@progbits
	.align	128
        .global         innerProductShared
        .type           innerProductShared,@function
        .size           innerProductShared,(.L_x_17 - innerProductShared)
        .other          innerProductShared,@"STO_CUDA_ENTRY STV_DEFAULT"
innerProductShared:
.text.innerProductShared:
[----:B------:R-:W-:Y:S01]  /*0000*/  LDC R1, c[0x0][0x37c] ;  /* 0x0000df00ff017b82 */ /* 0x000fe20000000800 */
[----:B------:R-:W0:Y:S01]  /*0010*/  S2R R7, SR_TID.X ;  /* 0x0000000000077919 */ /* 0x000e220000002100 */
[----:B------:R-:W0:Y:S06]  /*0020*/  LDCU UR12, c[0x0][0x39c] ;  /* 0x00007380ff0c77ac */ /* 0x000e2c0008000800 */
[----:B------:R-:W1:Y:S01]  /*0030*/  S2UR UR4, SR_CTAID.X ;  /* 0x00000000000479c3 */ /* 0x000e620000002500 */
[----:B------:R-:W-:Y:S01]  /*0040*/  BSSY.RECONVERGENT B0, `(.L_x_0) ;  /* 0x0000011000007945 */ /* 0x000fe20003800200 */
[----:B------:R-:W2:Y:S06]  /*0050*/  LDCU.64 UR10, c[0x0][0x358] ;  /* 0x00006b00ff0a77ac */ /* 0x000eac0008000a00 */
[----:B------:R-:W1:Y:S01]  /*0060*/  LDC R8, c[0x0][0x360] ;  /* 0x0000d800ff087b82 */ /* 0x000e620000000800 */
[----:B0-----:R-:W-:Y:S01]  /*0070*/  ISETP.GE.AND P0, PT, R7, UR12, PT ;  /* 0x0000000c07007c0c */ /* 0x001fe2000bf06270 */
[----:B-1----:R-:W-:-:S12]  /*0080*/  IMAD R0, R8, UR4, R7 ;  /* 0x0000000408007c24 */ /* 0x002fd8000f8e0207 */
[----:B--2---:R-:W-:Y:S05]  /*0090*/  @P0 BRA `(.L_x_1) ;  /* 0x00000000002c0947 */ /* 0x004fea0003800000 */
[----:B------:R-:W0:Y:S01]  /*00a0*/  S2R R3, SR_CgaCtaId ;  /* 0x0000000000037919 */ /* 0x000e220000008800 */
[----:B------:R-:W1:Y:S01]  /*00b0*/  LDC.64 R4, c[0x0][0x388] ;  /* 0x0000e200ff047b82 */ /* 0x000e620000000a00 */
[----:B------:R-:W-:-:S04]  /*00c0*/  MOV R2, 0x400 ;  /* 0x0000040000027802 */ /* 0x000fc80000000f00 */
[----:B0-----:R-:W-:-:S07]  /*00d0*/  LEA R6, R3, R2, 0x18 ;  /* 0x0000000203067211 */ /* 0x001fce00078ec0ff */
.L_x_2:
[----:B01----:R-:W-:-:S06]  /*00e0*/  IMAD.WIDE R2, R7, 0x4, R4 ;  /* 0x0000000407027825 */ /* 0x003fcc00078e0204 */
[----:B------:R-:W2:Y:S01]  /*00f0*/  LDG.E R2, desc[UR10][R2.64] ;  /* 0x0000000a02027981 */ /* 0x000ea2000c1e1900 */
[----:B------:R-:W-:Y:S02]  /*0100*/  LEA R9, R7, R6, 0x2 ;  /* 0x0000000607097211 */ /* 0x000fe400078e10ff */
[----:B------:R-:W-:-:S04]  /*0110*/  IADD3 R7, PT, PT, R8, R7, RZ ;  /* 0x0000000708077210 */ /* 0x000fc80007ffe0ff */
[----:B------:R-:W-:Y:S01]  /*0120*/  ISETP.GE.AND P0, PT, R7, UR12, PT ;  /* 0x0000000c07007c0c */ /* 0x000fe2000bf06270 */
[----:B--2---:R0:W-:-:S12]  /*0130*/  STS [R9], R2 ;  /* 0x0000000209007388 */ /* 0x0041d80000000800 */
[----:B------:R-:W-:Y:S05]  /*0140*/  @!P0 BRA `(.L_x_2) ;  /* 0xfffffffc00e48947 */ /* 0x000fea000383ffff */
.L_x_1:
[----:B------:R-:W-:Y:S05]  /*0150*/  BSYNC.RECONVERGENT B0 ;  /* 0x0000000000007941 */ /* 0x000fea0003800200 */
.L_x_0:
[----:B------:R-:W1:Y:S01]  /*0160*/  LDCU UR4, c[0x0][0x398] ;  /* 0x00007300ff0477ac */ /* 0x000e620008000800 */
[----:B------:R-:W-:Y:S01]  /*0170*/  BAR.SYNC.DEFER_BLOCKING 0x0 ;  /* 0x0000000000007b1d */ /* 0x000fe20000010000 */
[----:B-1----:R-:W-:-:S13]  /*0180*/  ISETP.GE.AND P0, PT, R0, UR4, PT ;  /* 0x0000000400007c0c */ /* 0x002fda000bf06270 */
[----:B------:R-:W-:Y:S05]  /*0190*/  @P0 EXIT ;  /* 0x000000000000094d */ /* 0x000fea0003800000 */
[----:B------:R-:W-:Y:S01]  /*01a0*/  UISETP.GE.AND UP0, UPT, UR12, 0x1, UPT ;  /* 0x000000010c00788c */ /* 0x000fe2000bf06270 */
[----:B------:R-:W-:-:S08]  /*01b0*/  HFMA2 R15, -RZ, RZ, 0, 0 ;  /* 0x00000000ff0f7431 */ /* 0x000fd000000001ff */
[----:B------:R-:W-:Y:S05]  /*01c0*/  BRA.U !UP0, `(.L_x_3) ;  /* 0x0000000908107547 */ /* 0x000fea000b800000 */
[----:B------:R-:W-:Y:S02]  /*01d0*/  UISETP.GE.U32.AND UP1, UPT, UR12, 0x10, UPT ;  /* 0x000000100c00788c */ /* 0x000fe4000bf26070 */
[----:B------:R-:W-:Y:S01]  /*01e0*/  IMAD R3, R0, UR12, RZ ;  /* 0x0000000c00037c24 */ /* 0x000fe2000f8e02ff */
[----:B------:R-:W-:Y:S01]  /*01f0*/  ULOP3.LUT UR9, UR12, 0xf, URZ, 0xc0, !UPT ;  /* 0x0000000f0c097892 */ /* 0x000fe2000f8ec0ff */
[----:B------:R-:W-:Y:S01]  /*0200*/  MOV R15, RZ ;  /* 0x000000ff000f7202 */ /* 0x000fe20000000f00 */
[----:B------:R-:W-:Y:S02]  /*0210*/  UMOV UR4, URZ ;  /* 0x000000ff00047c82 */ /* 0x000fe40008000000 */
[----:B------:R-:W-:Y:S02]  /*0220*/  UISETP.NE.AND UP0, UPT, UR9, URZ, UPT ;  /* 0x000000ff0900728c */ /* 0x000fe4000bf05270 */
[----:B------:R-:W-:Y:S09]  /*0230*/  BRA.U !UP1, `(.L_x_4) ;  /* 0x0000000109dc7547 */ /* 0x000ff2000b800000 */
[----:B------:R-:W1:Y:S01]  /*0240*/  S2UR UR8, SR_CgaCtaId ;  /* 0x00000000000879c3 */ /* 0x000e620000008800 */
[----:B------:R-:W2:Y:S01]  /*0250*/  LDCU.64 UR6, c[0x0][0x380] ;  /* 0x00007000ff0677ac */ /* 0x000ea20008000a00 */
[----:B------:R-:W-:Y:S02]  /*0260*/  MOV R15, RZ ;  /* 0x000000ff000f7202 */ /* 0x000fe40000000f00 */
[----:B0-----:R-:W-:Y:S01]  /*0270*/  MOV R2, R3 ;  /* 0x0000000300027202 */ /* 0x001fe20000000f00 */
[----:B------:R-:W-:Y:S01]  /*0280*/  UMOV UR5, 0x400 ;  /* 0x0000040000057882 */ /* 0x000fe20000000000 */
[----:B------:R-:W-:Y:S02]  /*0290*/  ULOP3.LUT UR4, UR12, 0x7ffffff0, URZ, 0xc0, !UPT ;  /* 0x7ffffff00c047892 */ /* 0x000fe4000f8ec0ff */
[----:B--2---:R-:W-:-:S04]  /*02a0*/  UIADD3 UR6, UP1, UPT, UR6, 0x20, URZ ;  /* 0x0000002006067890 */ /* 0x004fc8000ff3e0ff */
[----:B------:R-:W-:Y:S02]  /*02b0*/  UIADD3.X UR7, UPT, UPT, URZ, UR7, URZ, UP1, !UPT ;  /* 0x00000007ff077290 */ /* 0x000fe40008ffe4ff */
[----:B-1----:R-:W-:Y:S02]  /*02c0*/  ULEA UR5, UR8, UR5, 0x18 ;  /* 0x0000000508057291 */ /* 0x002fe4000f8ec0ff */
[----:B------:R-:W-:Y:S02]  /*02d0*/  UIADD3 UR8, UPT, UPT, -UR4, URZ, URZ ;  /* 0x000000ff04087290 */ /* 0x000fe4000fffe1ff */
[----:B------:R-:W-:-:S12]  /*02e0*/  UIADD3 UR5, UPT, UPT, UR5, 0x20, URZ ;  /* 0x0000002005057890 */ /* 0x000fd8000fffe0ff */
.L_x_5:
[----:B------:R-:W-:Y:S01]  /*02f0*/  MOV R26, UR6 ;  /* 0x00000006001a7c02 */ /* 0x000fe20008000f00 */
[----:B------:R-:W0:Y:S01]  /*0300*/  LDS.128 R8, [UR5+-0x20] ;  /* 0xffffe005ff087984 */ /* 0x000e220008000c00 */
[----:B------:R-:W-:-:S03]  /*0310*/  MOV R27, UR7 ;  /* 0x00000007001b7c02 */ /* 0x000fc60008000f00 */
[----:B------:R-:W-:-:S05]  /*0320*/  IMAD.WIDE R26, R2, 0x4, R26 ;  /* 0x00000004021a7825 */ /* 0x000fca00078e021a */
[----:B------:R-:W0:Y:S04]  /*0330*/  LDG.E R4, desc[UR10][R26.64+-0x20] ;  /* 0xffffe00a1a047981 */ /* 0x000e28000c1e1900 */
[----:B------:R-:W2:Y:S04]  /*0340*/  LDG.E R5, desc[UR10][R26.64+-0x1c] ;  /* 0xffffe40a1a057981 */ /* 0x000ea8000c1e1900 */
[----:B------:R-:W3:Y:S04]  /*0350*/  LDG.E R29, desc[UR10][R26.64+-0x18] ;  /* 0xffffe80a1a1d7981 */ /* 0x000ee8000c1e1900 */
[----:B------:R-:W4:Y:S04]  /*0360*/  LDG.E R14, desc[UR10][R26.64+-0x14] ;  /* 0xffffec0a1a0e7981 */ /* 0x000f28000c1e1900 */
[----:B------:R-:W5:Y:S04]  /*0370*/  LDG.E R13, desc[UR10][R26.64+-0x10] ;  /* 0xfffff00a1a0d7981 */ /* 0x000f68000c1e1900 */
        /* <DEDUP_REMOVED lines=10> */
[----:B------:R-:W5:Y:S01]  /*0420*/  LDG.E R24, desc[UR10][R26.64+0x1c] ;  /* 0x00001c0a1a187981 */ /* 0x000f62000c1e1900 */
[----:B------:R-:W-:Y:S01]  /*0430*/  UIADD3 UR8, UPT, UPT, UR8, 0x10, URZ ;  /* 0x0000001008087890 */ /* 0x000fe2000fffe0ff */
[----:B------:R-:W-:-:S03]  /*0440*/  IADD3 R2, PT, PT, R2, 0x10, RZ ;  /* 0x0000001002027810 */ /* 0x000fc60007ffe0ff */
[----:B------:R-:W-:Y:S01]  /*0450*/  UISETP.NE.AND UP1, UPT, UR8, URZ, UPT ;  /* 0x000000ff0800728c */ /* 0x000fe2000bf25270 */
[----:B0-----:R-:W-:-:S04]  /*0460*/  FFMA R4, R4, R8, R15 ;  /* 0x0000000804047223 */ /* 0x001fc8000000000f */
[----:B--2---:R-:W-:Y:S02]  /*0470*/  FFMA R9, R9, R5, R4 ;  /* 0x0000000509097223 */ /* 0x004fe40000000004 */
[----:B------:R-:W5:Y:S02]  /*0480*/  LDS.128 R4, [UR5+-0x10] ;  /* 0xfffff005ff047984 */ /* 0x000f640008000c00 */
[----:B---3--:R-:W-:-:S04]  /*0490*/  FFMA R10, R10, R29, R9 ;  /* 0x0000001d0a0a7223 */ /* 0x008fc80000000009 */
[----:B----4-:R-:W-:Y:S02]  /*04a0*/  FFMA R14, R11, R14, R10 ;  /* 0x0000000e0b0e7223 */ /* 0x010fe4000000000a */
[----:B------:R-:W0:Y:S02]  /*04b0*/  LDS.128 R8, [UR5] ;  /* 0x00000005ff087984 */ /* 0x000e240008000c00 */
[----:B-----5:R-:W-:-:S04]  /*04c0*/  FFMA R4, R13, R4, R14 ;  /* 0x000000040d047223 */ /* 0x020fc8000000000e */
[----:B------:R-:W-:Y:S02]  /*04d0*/  FFMA R5, R5, R12, R4 ;  /* 0x0000000c05057223 */ /* 0x000fe40000000004 */
[----:B------:R-:W1:Y:S01]  /*04e0*/  LDS.128 R12, [UR5+0x10] ;  /* 0x00001005ff0c7984 */ /* 0x000e620008000c00 */
[----:B------:R-:W-:Y:S01]  /*04f0*/  UIADD3 UR5, UPT, UPT, UR5, 0x40, URZ ;  /* 0x0000004005057890 */ /* 0x000fe2000fffe0ff */
[----:B------:R-:W-:-:S04]  /*0500*/  FFMA R6, R6, R17, R5 ;  /* 0x0000001106067223 */ /* 0x000fc80000000005 */
[----:B------:R-:W-:-:S04]  /*0510*/  FFMA R6, R7, R16, R6 ;  /* 0x0000001007067223 */ /* 0x000fc80000000006 */
[----:B0-----:R-:W-:-:S04]  /*0520*/  FFMA R6, R19, R8, R6 ;  /* 0x0000000813067223 */ /* 0x001fc80000000006 */
[----:B------:R-:W-:-:S04]  /*0530*/  FFMA R9, R9, R18, R6 ;  /* 0x0000001209097223 */ /* 0x000fc80000000006 */
[----:B------:R-:W-:-:S04]  /*0540*/  FFMA R10, R10, R21, R9 ;  /* 0x000000150a0a7223 */ /* 0x000fc80000000009 */
[----:B------:R-:W-:-:S04]  /*0550*/  FFMA R10, R11, R20, R10 ;  /* 0x000000140b0a7223 */ /* 0x000fc8000000000a */
[----:B-1----:R-:W-:-:S04]  /*0560*/  FFMA R10, R23, R12, R10 ;  /* 0x0000000c170a7223 */ /* 0x002fc8000000000a */
[----:B------:R-:W-:-:S04]  /*0570*/  FFMA R13, R13, R22, R10 ;  /* 0x000000160d0d7223 */ /* 0x000fc8000000000a */
[----:B------:R-:W-:-:S04]  /*0580*/  FFMA R14, R14, R25, R13 ;  /* 0x000000190e0e7223 */ /* 0x000fc8000000000d */
[----:B------:R-:W-:Y:S01]  /*0590*/  FFMA R15, R15, R24, R14 ;  /* 0x000000180f0f7223 */ /* 0x000fe2000000000e */
[----:B------:R-:W-:Y:S06]  /*05a0*/  BRA.U UP1, `(.L_x_5) ;  /* 0xfffffffd01507547 */ /* 0x000fec000b83ffff */
.L_x_4:
[----:B------:R-:W-:Y:S05]  /*05b0*/  BRA.U !UP0, `(.L_x_3) ;  /* 0x0000000508147547 */ /* 0x000fea000b800000 */
[----:B------:R-:W-:Y:S02]  /*05c0*/  UISETP.GE.U32.AND UP0, UPT, UR9, 0x8, UPT ;  /* 0x000000080900788c */ /* 0x000fe4000bf06070 */
[----:B------:R-:W-:-:S04]  /*05d0*/  ULOP3.LUT UR7, UR12, 0x7, URZ, 0xc0, !UPT ;  /* 0x000000070c077892 */ /* 0x000fc8000f8ec0ff */
[----:B------:R-:W-:-:S03]  /*05e0*/  UISETP.NE.AND UP1, UPT, UR7, URZ, UPT ;  /* 0x000000ff0700728c */ /* 0x000fc6000bf25270 */
[----:B------:R-:W-:Y:S08]  /*05f0*/  BRA.U !UP0, `(.L_x_6) ;  /* 0x0000000108687547 */ /* 0x000ff0000b800000 */
[----:B------:R-:W1:Y:S01]  /*0600*/  LDC.64 R12, c[0x0][0x380] ;  /* 0x0000e000ff0c7b82 */ /* 0x000e620000000a00 */
[----:B------:R-:W-:-:S05]  /*0610*/  IADD3 R5, PT, PT, R3, UR4, RZ ;  /* 0x0000000403057c10 */ /* 0x000fca000fffe0ff */
[----:B-1----:R-:W-:-:S05]  /*0620*/  IMAD.WIDE R12, R5, 0x4, R12 ;  /* 0x00000004050c7825 */ /* 0x002fca00078e020c */
[----:B0-----:R-:W2:Y:S04]  /*0630*/  LDG.E R2, desc[UR10][R12.64] ;  /* 0x0000000a0c027981 */ /* 0x001ea8000c1e1900 */
[----:B------:R-:W3:Y:S04]  /*0640*/  LDG.E R17, desc[UR10][R12.64+0x4] ;  /* 0x0000040a0c117981 */ /* 0x000ee8000c1e1900 */
[----:B------:R-:W4:Y:S04]  /*0650*/  LDG.E R14, desc[UR10][R12.64+0x8] ;  /* 0x0000080a0c0e7981 */ /* 0x000f28000c1e1900 */
[----:B------:R-:W5:Y:S04]  /*0660*/  LDG.E R19, desc[UR10][R12.64+0xc] ;  /* 0x00000c0a0c137981 */ /* 0x000f68000c1e1900 */
[----:B------:R-:W5:Y:S04]  /*0670*/  LDG.E R16, desc[UR10][R12.64+0x10] ;  /* 0x0000100a0c107981 */ /* 0x000f68000c1e1900 */
[----:B------:R-:W5:Y:S04]  /*0680*/  LDG.E R21, desc[UR10][R12.64+0x14] ;  /* 0x0000140a0c157981 */ /* 0x000f68000c1e1900 */
[----:B------:R-:W5:Y:S04]  /*0690*/  LDG.E R18, desc[UR10][R12.64+0x18] ;  /* 0x0000180a0c127981 */ /* 0x000f68000c1e1900 */
[----:B------:R-:W5:Y:S01]  /*06a0*/  LDG.E R23, desc[UR10][R12.64+0x1c] ;  /* 0x00001c0a0c177981 */ /* 0x000f62000c1e1900 */
[----:B------:R-:W0:Y:S01]  /*06b0*/  S2UR UR6, SR_CgaCtaId ;  /* 0x00000000000679c3 */ /* 0x000e220000008800 */
[----:B------:R-:W-:-:S02]  /*06c0*/  UMOV UR5, 0x400 ;  /* 0x0000040000057882 */ /* 0x000fc40000000000 */
[----:B0-----:R-:W-:-:S04]  /*06d0*/  ULEA UR5, UR6, UR5, 0x18 ;  /* 0x0000000506057291 */ /* 0x001fc8000f8ec0ff */
[----:B------:R-:W-:Y:S02]  /*06e0*/  ULEA UR5, UR4, UR5, 0x2 ;  /* 0x0000000504057291 */ /* 0x000fe4000f8e10ff */
[----:B------:R-:W-:-:S07]  /*06f0*/  UIADD3 UR4, UPT, UPT, UR4, 0x8, URZ ;  /* 0x0000000804047890 */ /* 0x000fce000fffe0ff */
[----:B------:R-:W2:Y:S04]  /*0700*/  LDS.128 R8, [UR5] ;  /* 0x00000005ff087984 */ /* 0x000ea80008000c00 */
[----:B------:R-:W0:Y:S01]  /*0710*/  LDS.128 R4, [UR5+0x10] ;  /* 0x00001005ff047984 */ /* 0x000e220008000c00 */
[----:B--2---:R-:W-:-:S04]  /*0720*/  FFMA R2, R2, R8, R15 ;  /* 0x0000000802027223 */ /* 0x004fc8000000000f */
[----:B---3--:R-:W-:-:S04]  /*0730*/  FFMA R9, R17, R9, R2 ;  /* 0x0000000911097223 */ /* 0x008fc80000000002 */
[----:B----4-:R-:W-:-:S04]  /*0740*/  FFMA R10, R14, R10, R9 ;  /* 0x0000000a0e0a7223 */ /* 0x010fc80000000009 */
[----:B-----5:R-:W-:-:S04]  /*0750*/  FFMA R11, R19, R11, R10 ;  /* 0x0000000b130b7223 */ /* 0x020fc8000000000a */
[----:B0-----:R-:W-:-:S04]  /*0760*/  FFMA R4, R16, R4, R11 ;  /* 0x0000000410047223 */ /* 0x001fc8000000000b */
[----:B------:R-:W-:-:S04]  /*0770*/  FFMA R5, R21, R5, R4 ;  /* 0x0000000515057223 */ /* 0x000fc80000000004 */
[----:B------:R-:W-:-:S04]  /*0780*/  FFMA R6, R18, R6, R5 ;  /* 0x0000000612067223 */ /* 0x000fc80000000005 */
[----:B------:R-:W-:-:S07]  /*0790*/  FFMA R15, R23, R7, R6 ;  /* 0x00000007170f7223 */ /* 0x000fce0000000006 */
.L_x_6:
[----:B------:R-:W-:Y:S05]  /*07a0*/  BRA.U !UP1, `(.L_x_3) ;  /* 0x0000000109987547 */ /* 0x000fea000b800000 */
[----:B------:R-:W-:Y:S02]  /*07b0*/  UISETP.GE.U32.AND UP0, UPT, UR7, 0x4, UPT ;  /* 0x000000040700788c */ /* 0x000fe4000bf06070 */
[----:B------:R-:W-:-:S04]  /*07c0*/  ULOP3.LUT UR5, UR12, 0x3, URZ, 0xc0, !UPT ;  /* 0x000000030c057892 */ /* 0x000fc8000f8ec0ff */
[----:B------:R-:W-:-:S03]  /*07d0*/  UISETP.NE.AND UP1, UPT, UR5, URZ, UPT ;  /* 0x000000ff0500728c */ /* 0x000fc6000bf25270 */
[----:B------:R-:W-:Y:S08]  /*07e0*/  BRA.U !UP0, `(.L_x_7) ;  /* 0x0000000108447547 */ /* 0x000ff0000b800000 */
[----:B------:R-:W1:Y:S01]  /*07f0*/  LDC.64 R4, c[0x0][0x380] ;  /* 0x0000e000ff047b82 */ /* 0x000e620000000a00 */
[----:B0-----:R-:W-:-:S05]  /*0800*/  IADD3 R9, PT, PT, R3, UR4, RZ ;  /* 0x0000000403097c10 */ /* 0x001fca000fffe0ff */
[----:B-1----:R-:W-:-:S05]  /*0810*/  IMAD.WIDE R8, R9, 0x4, R4 ;  /* 0x0000000409087825 */ /* 0x002fca00078e0204 */
[----:B------:R-:W2:Y:S04]  /*0820*/  LDG.E R2, desc[UR10][R8.64] ;  /* 0x0000000a08027981 */ /* 0x000ea8000c1e1900 */
[----:B------:R-:W3:Y:S04]  /*0830*/  LDG.E R11, desc[UR10][R8.64+0x4] ;  /* 0x0000040a080b7981 */ /* 0x000ee8000c1e1900 */
[----:B------:R-:W4:Y:S04]  /*0840*/  LDG.E R10, desc[UR10][R8.64+0x8] ;  /* 0x0000080a080a7981 */ /* 0x000f28000c1e1900 */
[----:B------:R-:W5:Y:S01]  /*0850*/  LDG.E R13, desc[UR10][R8.64+0xc] ;  /* 0x00000c0a080d7981 */ /* 0x000f62000c1e1900 */
[----:B------:R-:W0:Y:S01]  /*0860*/  S2UR UR7, SR_CgaCtaId ;  /* 0x00000000000779c3 */ /* 0x000e220000008800 */
[----:B------:R-:W-:-:S02]  /*0870*/  UMOV UR6, 0x400 ;  /* 0x0000040000067882 */ /* 0x000fc40000000000 */
[----:B0-----:R-:W-:-:S04]  /*0880*/  ULEA UR6, UR7, UR6, 0x18 ;  /* 0x0000000607067291 */ /* 0x001fc8000f8ec0ff */
[----:B------:R-:W-:Y:S02]  /*0890*/  ULEA UR6, UR4, UR6, 0x2 ;  /* 0x0000000604067291 */ /* 0x000fe4000f8e10ff */
[----:B------:R-:W-:-:S07]  /*08a0*/  UIADD3 UR4, UPT, UPT, UR4, 0x4, URZ ;  /* 0x0000000404047890 */ /* 0x000fce000fffe0ff */
[----:B------:R-:W2:Y:S02]  /*08b0*/  LDS.128 R4, [UR6] ;  /* 0x00000006ff047984 */ /* 0x000ea40008000c00 */
[----:B--2---:R-:W-:-:S04]  /*08c0*/  FFMA R2, R2, R4, R15 ;  /* 0x0000000402027223 */ /* 0x004fc8000000000f */
[----:B---3--:R-:W-:-:S04]  /*08d0*/  FFMA R5, R11, R5, R2 ;  /* 0x000000050b057223 */ /* 0x008fc80000000002 */
[----:B----4-:R-:W-:-:S04]  /*08e0*/  FFMA R6, R10, R6, R5 ;  /* 0x000000060a067223 */ /* 0x010fc80000000005 */
[----:B-----5:R-:W-:-:S07]  /*08f0*/  FFMA R15, R13, R7, R6 ;  /* 0x000000070d0f7223 */ /* 0x020fce0000000006 */
.L_x_7:
[----:B------:R-:W-:Y:S05]  /*0900*/  BRA.U !UP1, `(.L_x_3) ;  /* 0x0000000109407547 */ /* 0x000fea000b800000 */
[----:B------:R-:W1:Y:S01]  /*0910*/  S2UR UR7, SR_CgaCtaId ;  /* 0x00000000000779c3 */ /* 0x000e620000008800 */
[----:B------:R-:W-:Y:S01]  /*0920*/  UMOV UR6, 0x400 ;  /* 0x0000040000067882 */ /* 0x000fe20000000000 */
[----:B------:R-:W-:-:S06]  /*0930*/  IADD3 R7, PT, PT, R3, UR4, RZ ;  /* 0x0000000403077c10 */ /* 0x000fcc000fffe0ff */
[----:B------:R-:W2:Y:S01]  /*0940*/  LDC.64 R4, c[0x0][0x380] ;  /* 0x0000e000ff047b82 */ /* 0x000ea20000000a00 */
[----:B-1----:R-:W-:Y:S02]  /*0950*/  ULEA UR7, UR7, UR6, 0x18 ;  /* 0x0000000607077291 */ /* 0x002fe4000f8ec0ff */
[----:B------:R-:W-:Y:S02]  /*0960*/  UIADD3 UR6, UPT, UPT, -UR5, URZ, URZ ;  /* 0x000000ff05067290 */ /* 0x000fe4000fffe1ff */
[----:B------:R-:W-:-:S12]  /*0970*/  ULEA UR5, UR4, UR7, 0x2 ;  /* 0x0000000704057291 */ /* 0x000fd8000f8e10ff */
.L_x_8:
[C---:B0-2---:R-:W-:Y:S01]  /*0980*/  IMAD.WIDE R2, R7.reuse, 0x4, R4 ;  /* 0x0000000407027825 */ /* 0x045fe200078e0204 */
[----:B------:R-:W0:Y:S05]  /*0990*/  LDS R6, [UR5] ;  /* 0x00000005ff067984 */ /* 0x000e2a0008000800 */
[----:B------:R-:W0:Y:S01]  /*09a0*/  LDG.E R2, desc[UR10][R2.64] ;  /* 0x0000000a02027981 */ /* 0x000e22000c1e1900 */
[----:B------:R-:W-:Y:S01]  /*09b0*/  UIADD3 UR6, UPT, UPT, UR6, 0x1, URZ ;  /* 0x0000000106067890 */ /* 0x000fe2000fffe0ff */
[----:B------:R-:W-:Y:S01]  /*09c0*/  IADD3 R7, PT, PT, R7, 0x1, RZ ;  /* 0x0000000107077810 */ /* 0x000fe20007ffe0ff */
[----:B------:R-:W-:Y:S02]  /*09d0*/  UIADD3 UR5, UPT, UPT, UR5, 0x4, URZ ;  /* 0x0000000405057890 */ /* 0x000fe4000fffe0ff */
[----:B------:R-:W-:Y:S01]  /*09e0*/  UISETP.NE.AND UP0, UPT, UR6, URZ, UPT ;  /* 0x000000ff0600728c */ /* 0x000fe2000bf05270 */
[----:B0-----:R-:W-:-:S08]  /*09f0*/  FFMA R15, R2, R6, R15 ;  /* 0x00000006020f7223 */ /* 0x001fd0000000000f */
[----:B------:R-:W-:Y:S05]  /*0a00*/  BRA.U UP0, `(.L_x_8) ;  /* 0xfffffffd00dc7547 */ /* 0x000fea000b83ffff */
.L_x_3:
[----:B0-----:R-:W0:Y:S01]  /*0a10*/  LDC.64 R2, c[0x0][0x390] ;  /* 0x0000e400ff027b82 */ /* 0x001e220000000a00 */
[----:B------:R-:W-:Y:S01]  /*0a20*/  FADD R15, -R15, -RZ ;  /* 0x800000ff0f0f7221 */ /* 0x000fe20000000100 */
[----:B0-----:R-:W-:-:S05]  /*0a30*/  IMAD.WIDE R2, R0, 0x4, R2 ;  /* 0x0000000400027825 */ /* 0x001fca00078e0202 */
[----:B------:R-:W-:Y:S01]  /*0a40*/  STG.E desc[UR10][R2.64], R15 ;  /* 0x0000000f02007986 */ /* 0x000fe2000c10190a */
[----:B------:R-:W-:Y:S05]  /*0a50*/  EXIT ;  /* 0x000000000000794d */ /* 0x000fea0003800000 */
.L_x_9:
[----:B------:R-:W-:-:S00]  /*0a60*/  BRA `(.L_x_9) ;  /* 0xfffffffc00fc7947 */ /* 0x000fc0000383ffff */
[----:B------:R-:W-:-:S00]  /*0a70*/  NOP ;  /* 0x0000000000007918 */ /* 0x000fc00000000000 */
        /* <DEDUP_REMOVED lines=8> */
.L_x_17:


//--------------------- .text.innerProduct        --------------------------
	.section	.text.innerProduct,"ax",@progbits
	.align	128
        .global         innerProduct
        .type           innerProduct,@function
        .size           innerProduct,(.L_x_18 - innerProduct)
        .other          innerProduct,@"STO_CUDA_ENTRY STV_DEFAULT"
innerProduct:
.text.innerProduct:
[----:B------:R-:W-:Y:S01]  /*0000*/  LDC R1, c[0x0][0x37c] ;  /* 0x0000df00ff017b82 */ /* 0x000fe20000000800 */
[----:B------:R-:W0:Y:S07]  /*0010*/  S2R R3, SR_TID.X ;  /* 0x0000000000037919 */ /* 0x000e2e0000002100 */
[----:B------:R-:W0:Y:S01]  /*0020*/  S2UR UR4, SR_CTAID.X ;  /* 0x00000000000479c3 */ /* 0x000e220000002500 */
[----:B------:R-:W1:Y:S07]  /*0030*/  LDCU UR5, c[0x0][0x398] ;  /* 0x00007300ff0577ac */ /* 0x000e6e0008000800 */
[----:B------:R-:W0:Y:S02]  /*0040*/  LDC R0, c[0x0][0x360] ;  /* 0x0000d800ff007b82 */ /* 0x000e240000000800 */
[----:B0-----:R-:W-:-:S05]  /*0050*/  IMAD R0, R0, UR4, R3 ;  /* 0x0000000400007c24 */ /* 0x001fca000f8e0203 */
[----:B-1----:R-:W-:-:S13]  /*0060*/  ISETP.GE.AND P0, PT, R0, UR5, PT ;  /* 0x0000000500007c0c */ /* 0x002fda000bf06270 */
[----:B------:R-:W-:Y:S05]  /*0070*/  @P0 EXIT ;  /* 0x000000000000094d */ /* 0x000fea0003800000 */
[----:B------:R-:W0:Y:S01]  /*0080*/  LDCU UR8, c[0x0][0x39c] ;  /* 0x00007380ff0877ac */ /* 0x000e220008000800 */
[----:B------:R-:W-:Y:S01]  /*0090*/  HFMA2 R15, -RZ, RZ, 0, 0 ;  /* 0x00000000ff0f7431 */ /* 0x000fe200000001ff */
[----:B------:R-:W1:Y:S01]  /*00a0*/  LDCU.64 UR16, c[0x0][0x358] ;  /* 0x00006b00ff1077ac */ /* 0x000e620008000a00 */
[----:B0-----:R-:W-:-:S09]  /*00b0*/  UISETP.GE.AND UP0, UPT, UR8, 0x1, UPT ;  /* 0x000000010800788c */ /* 0x001fd2000bf06270 */
[----:B-1----:R-:W-:Y:S05]  /*00c0*/  BRA.U !UP0, `(.L_x_10) ;  /* 0x0000000908647547 */ /* 0x002fea000b800000 */
[----:B------:R-:W-:Y:S02]  /*00d0*/  UISETP.GE.U32.AND UP1, UPT, UR8, 0x10, UPT ;  /* 0x000000100800788c */ /* 0x000fe4000bf26070 */
[----:B------:R-:W-:Y:S01]  /*00e0*/  IMAD R7, R0, UR8, RZ ;  /* 0x0000000800077c24 */ /* 0x000fe2000f8e02ff */
[----:B------:R-:W-:Y:S01]  /*00f0*/  ULOP3.LUT UR9, UR8, 0xf, URZ, 0xc0, !UPT ;  /* 0x0000000f08097892 */ /* 0x000fe2000f8ec0ff */
[----:B------:R-:W-:Y:S02]  /*0100*/  MOV R15, RZ ;  /* 0x000000ff000f7202 */ /* 0x000fe40000000f00 */
[----:B------:R-:W-:Y:S01]  /*0110*/  MOV R8, RZ ;  /* 0x000000ff00087202 */ /* 0x000fe20000000f00 */
[----:B------:R-:W-:Y:S02]  /*0120*/  UISETP.NE.AND UP0, UPT, UR9, URZ, UPT ;  /* 0x000000ff0900728c */ /* 0x000fe4000bf05270 */
[----:B------:R-:W-:Y:S09]  /*0130*/  BRA.U !UP1, `(.L_x_11) ;  /* 0x0000000509147547 */ /* 0x000ff2000b800000 */
[----:B------:R-:W0:Y:S01]  /*0140*/  LDCU.128 UR12, c[0x0][0x380] ;  /* 0x00007000ff0c77ac */ /* 0x000e220008000c00 */
[----:B------:R-:W-:Y:S02]  /*0150*/  MOV R15, RZ ;  /* 0x000000ff000f7202 */ /* 0x000fe40000000f00 */
[----:B------:R-:W-:Y:S01]  /*0160*/  MOV R6, R7 ;  /* 0x0000000700067202 */ /* 0x000fe20000000f00 */
[----:B------:R-:W-:-:S04]  /*0170*/  ULOP3.LUT UR10, UR8, 0x7ffffff0, URZ, 0xc0, !UPT ;  /* 0x7ffffff0080a7892 */ /* 0x000fc8000f8ec0ff */
[----:B------:R-:W-:Y:S02]  /*0180*/  UIADD3 UR11, UPT, UPT, -UR10, URZ, URZ ;  /* 0x000000ff0a0b7290 */ /* 0x000fe4000fffe1ff */
[----:B------:R-:W-:Y:S01]  /*0190*/  MOV R8, UR10 ;  /* 0x0000000a00087c02 */ /* 0x000fe20008000f00 */
[----:B0-----:R-:W-:Y:S02]  /*01a0*/  UIADD3 UR4, UP2, UPT, UR14, 0x20, URZ ;  /* 0x000000200e047890 */ /* 0x001fe4000ff5e0ff */
[----:B------:R-:W-:Y:S02]  /*01b0*/  UIADD3 UR6, UP1, UPT, UR12, 0x20, URZ ;  /* 0x000000200c067890 */ /* 0x000fe4000ff3e0ff */
[----:B------:R-:W-:Y:S02]  /*01c0*/  UIADD3.X UR5, UPT, UPT, URZ, UR15, URZ, UP2, !UPT ;  /* 0x0000000fff057290 */ /* 0x000fe400097fe4ff */
[----:B------:R-:W-:Y:S01]  /*01d0*/  MOV R2, UR4 ;  /* 0x0000000400027c02 */ /* 0x000fe20008000f00 */
[----:B------:R-:W-:-:S03]  /*01e0*/  UIADD3.X UR7, UPT, UPT, URZ, UR13, URZ, UP1, !UPT ;  /* 0x0000000dff077290 */ /* 0x000fc60008ffe4ff */
[----:B------:R-:W-:-:S09]  /*01f0*/  MOV R3, UR5 ;  /* 0x0000000500037c02 */ /* 0x000fd20008000f00 */
.L_x_12:
[----:B------:R-:W-:Y:S01]  /*0200*/  MOV R4, UR6 ;  /* 0x0000000600047c02 */ /* 0x000fe20008000f00 */
[----:B------:R-:W2:Y:S01]  /*0210*/  LDG.E R17, desc[UR16][R2.64+-0x20] ;  /* 0xffffe01002117981 */ /* 0x000ea2000c1e1900 */
[----:B------:R-:W-:-:S03]  /*0220*/  MOV R5, UR7 ;  /* 0x0000000700057c02 */ /* 0x000fc60008000f00 */
[----:B------:R-:W3:Y:S01]  /*0230*/  LDG.E R25, desc[UR16][R2.64+-0x1c] ;  /* 0xffffe41002197981 */ /* 0x000ee2000c1e1900 */
[----:B------:R-:W-:-:S03]  /*0240*/  IMAD.WIDE R4, R6, 0x4, R4 ;  /* 0x0000000406047825 */ /* 0x000fc600078e0204 */
[----:B------:R-:W4:Y:S04]  /*0250*/  LDG.E R19, desc[UR16][R2.64+-0x18] ;  /* 0xffffe81002137981 */ /* 0x000f28000c1e1900 */
        /* <DEDUP_REMOVED lines=13> */
[----:B--2---:R-:W-:-:S03]  /*0330*/  FFMA R17, R16, R17, R15 ;  /* 0x0000001110117223 */ /* 0x004fc6000000000f */
[----:B------:R-:W2:Y:S04]  /*0340*/  LDG.E R15, desc[UR16][R2.64] ;  /* 0x00000010020f7981 */ /* 0x000ea8000c1e1900 */
[----:B------:R-:W2:Y:S01]  /*0350*/  LDG.E R16, desc[UR16][R4.64] ;  /* 0x0000001004107981 */ /* 0x000ea2000c1e1900 */
[----:B---3--:R-:W-:-:S03]  /*0360*/  FFMA R25, R18, R25, R17 ;  /* 0x0000001912197223 */ /* 0x008fc60000000011 */
[----:B------:R-:W3:Y:S01]  /*0370*/  LDG.E R17, desc[UR16][R2.64+0x4] ;  /* 0x0000041002117981 */ /* 0x000ee2000c1e1900 */
[----:B----4-:R-:W-:-:S03]  /*0380*/  FFMA R26, R20, R19, R25 ;  /* 0x00000013141a7223 */ /* 0x010fc60000000019 */
[----:B------:R-:W3:Y:S04]  /*0390*/  LDG.E R18, desc[UR16][R4.64+0x4] ;  /* 0x0000041004127981 */ /* 0x000ee8000c1e1900 */
[----:B------:R-:W4:Y:S01]  /*03a0*/  LDG.E R20, desc[UR16][R2.64+0x8] ;  /* 0x0000081002147981 */ /* 0x000f22000c1e1900 */
[----:B-----5:R-:W-:-:S03]  /*03b0*/  FFMA R25, R21, R22, R26 ;  /* 0x0000001615197223 */ /* 0x020fc6000000001a */
[----:B------:R-:W4:Y:S04]  /*03c0*/  LDG.E R19, desc[UR16][R4.64+0x8] ;  /* 0x0000081004137981 */ /* 0x000f28000c1e1900 */
[----:B------:R-:W5:Y:S01]  /*03d0*/  LDG.E R22, desc[UR16][R2.64+0xc] ;  /* 0x00000c1002167981 */ /* 0x000f62000c1e1900 */
[----:B------:R-:W-:-:S03]  /*03e0*/  FFMA R25, R24, R23, R25 ;  /* 0x0000001718197223 */ /* 0x000fc60000000019 */
[----:B------:R-:W5:Y:S04]  /*03f0*/  LDG.E R21, desc[UR16][R4.64+0xc] ;  /* 0x00000c1004157981 */ /* 0x000f68000c1e1900 */
[----:B------:R-:W5:Y:S01]  /*0400*/  LDG.E R24, desc[UR16][R2.64+0x10] ;  /* 0x0000101002187981 */ /* 0x000f62000c1e1900 */
[----:B------:R-:W-:-:S03]  /*0410*/  FFMA R25, R10, R9, R25 ;  /* 0x000000090a197223 */ /* 0x000fc60000000019 */
[----:B------:R-:W5:Y:S04]  /*0420*/  LDG.E R23, desc[UR16][R4.64+0x10] ;  /* 0x0000101004177981 */ /* 0x000f68000c1e1900 */
[----:B------:R-:W5:Y:S01]  /*0430*/  LDG.E R10, desc[UR16][R2.64+0x14] ;  /* 0x00001410020a7981 */ /* 0x000f62000c1e1900 */
[----:B------:R-:W-:-:S03]  /*0440*/  FFMA R27, R12, R11, R25 ;  /* 0x0000000b0c1b7223 */ /* 0x000fc60000000019 */
[----:B------:R-:W5:Y:S04]  /*0450*/  LDG.E R9, desc[UR16][R4.64+0x14] ;  /* 0x0000141004097981 */ /* 0x000f68000c1e1900 */
[----:B------:R-:W5:Y:S04]  /*0460*/  LDG.E R11, desc[UR16][R2.64+0x18] ;  /* 0x00001810020b7981 */ /* 0x000f68000c1e1900 */
[----:B------:R-:W5:Y:S04]  /*0470*/  LDG.E R12, desc[UR16][R4.64+0x18] ;  /* 0x00001810040c7981 */ /* 0x000f68000c1e1900 */
[----:B------:R-:W5:Y:S04]  /*0480*/  LDG.E R25, desc[UR16][R4.64+0x1c] ;  /* 0x00001c1004197981 */ /* 0x000f68000c1e1900 */
[----:B------:R0:W5:Y:S01]  /*0490*/  LDG.E R26, desc[UR16][R2.64+0x1c] ;  /* 0x00001c10021a7981 */ /* 0x000162000c1e1900 */
[----:B------:R-:W-:Y:S01]  /*04a0*/  FFMA R13, R14, R13, R27 ;  /* 0x0000000d0e0d7223 */ /* 0x000fe2000000001b */
[----:B------:R-:W-:-:S04]  /*04b0*/  UIADD3 UR11, UPT, UPT, UR11, 0x10, URZ ;  /* 0x000000100b0b7890 */ /* 0x000fc8000fffe0ff */
[----:B------:R-:W-:Y:S01]  /*04c0*/  UISETP.NE.AND UP1, UPT, UR11, URZ, UPT ;  /* 0x000000ff0b00728c */ /* 0x000fe2000bf25270 */
[----:B0-----:R-:W-:Y:S02]  /*04d0*/  IADD3 R2, P0, PT, R2, 0x40, RZ ;  /* 0x0000004002027810 */ /* 0x001fe40007f1e0ff */
[----:B------:R-:W-:Y:S02]  /*04e0*/  IADD3 R6, PT, PT, R6, 0x10, RZ ;  /* 0x0000001006067810 */ /* 0x000fe40007ffe0ff */
[----:B------:R-:W-:Y:S01]  /*04f0*/  IADD3.X R3, PT, PT, RZ, R3, RZ, P0, !PT ;  /* 0x00000003ff037210 */ /* 0x000fe200007fe4ff */
[----:B--2---:R-:W-:-:S04]  /*0500*/  FFMA R13, R16, R15, R13 ;  /* 0x0000000f100d7223 */ /* 0x004fc8000000000d */
[----:B---3--:R-:W-:-:S04]  /*0510*/  FFMA R18, R18, R17, R13 ;  /* 0x0000001112127223 */ /* 0x008fc8000000000d */
[----:B----4-:R-:W-:-:S04]  /*0520*/  FFMA R18, R19, R20, R18 ;  /* 0x0000001413127223 */ /* 0x010fc80000000012 */
[----:B-----5:R-:W-:-:S04]  /*0530*/  FFMA R18, R21, R22, R18 ;  /* 0x0000001615127223 */ /* 0x020fc80000000012 */
[----:B------:R-:W-:-:S04]  /*0540*/  FFMA R18, R23, R24, R18 ;  /* 0x0000001817127223 */ /* 0x000fc80000000012 */
[----:B------:R-:W-:-:S04]  /*0550*/  FFMA R9, R9, R10, R18 ;  /* 0x0000000a09097223 */ /* 0x000fc80000000012 */
[----:B------:R-:W-:-:S04]  /*0560*/  FFMA R12, R12, R11, R9 ;  /* 0x0000000b0c0c7223 */ /* 0x000fc80000000009 */
[----:B------:R-:W-:Y:S01]  /*0570*/  FFMA R15, R25, R26, R12 ;  /* 0x0000001a190f7223 */ /* 0x000fe2000000000c */
[----:B------:R-:W-:Y:S06]  /*0580*/  BRA.U UP1, `(.L_x_12) ;  /* 0xfffffffd011c7547 */ /* 0x000fec000b83ffff */
.L_x_11:
[----:B------:R-:W-:Y:S05]  /*0590*/  BRA.U !UP0, `(.L_x_10) ;  /* 0x0000000508307547 */ /* 0x000fea000b800000 */
[----:B------:R-:W-:Y:S02]  /*05a0*/  UISETP.GE.U32.AND UP0, UPT, UR9, 0x8, UPT ;  /* 0x000000080900788c */ /* 0x000fe4000bf06070 */
[----:B------:R-:W-:-:S04]  /*05b0*/  ULOP3.LUT UR5, UR8, 0x7, URZ, 0xc0, !UPT ;  /* 0x0000000708057892 */ /* 0x000fc8000f8ec0ff */
[----:B------:R-:W-:-:S03]  /*05c0*/  UISETP.NE.AND UP1, UPT, UR5, URZ, UPT ;  /* 0x000000ff0500728c */ /* 0x000fc6000bf25270 */
[----:B------:R-:W-:Y:S08]  /*05d0*/  BRA.U !UP0, `(.L_x_13) ;  /* 0x0000000108787547 */ /* 0x000ff0000b800000 */
[----:B------:R-:W0:Y:S01]  /*05e0*/  LDC.64 R2, c[0x0][0x380] ;  /* 0x0000e000ff027b82 */ /* 0x000e220000000a00 */
[----:B------:R-:W-:-:S07]  /*05f0*/  IADD3 R9, PT, PT, R7, R8, RZ ;  /* 0x0000000807097210 */ /* 0x000fce0007ffe0ff */
[----:B------:R-:W1:Y:S01]  /*0600*/  LDC.64 R4, c[0x0][0x388] ;  /* 0x0000e200ff047b82 */ /* 0x000e620000000a00 */
[----:B0-----:R-:W-:-:S05]  /*0610*/  IMAD.WIDE R2, R9, 0x4, R2 ;  /* 0x0000000409027825 */ /* 0x001fca00078e0202 */
[----:B------:R-:W2:Y:S01]  /*0620*/  LDG.E R10, desc[UR16][R2.64] ;  /* 0x00000010020a7981 */ /* 0x000ea2000c1e1900 */
[----:B-1----:R-:W-:-:S03]  /*0630*/  IMAD.WIDE.U32 R4, R8, 0x4, R4 ;  /* 0x0000000408047825 */ /* 0x002fc600078e0004 */
[----:B------:R-:W3:Y:S04]  /*0640*/  LDG.E R13, desc[UR16][R2.64+0x4] ;  /* 0x00000410020d7981 */ /* 0x000ee8000c1e1900 */
[----:B------:R-:W2:Y:S04]  /*0650*/  LDG.E R11, desc[UR16][R4.64] ;  /* 0x00000010040b7981 */ /* 0x000ea8000c1e1900 */
[----:B------:R-:W3:Y:S04]  /*0660*/  LDG.E R12, desc[UR16][R4.64+0x4] ;  /* 0x00000410040c7981 */ /* 0x000ee8000c1e1900 */
[----:B------:R-:W4:Y:S04]  /*0670*/  LDG.E R17, desc[UR16][R2.64+0x8] ;  /* 0x0000081002117981 */ /* 0x000f28000c1e1900 */
        /* <DEDUP_REMOVED lines=11> */
[----:B------:R-:W-:Y:S01]  /*0730*/  IADD3 R8, PT, PT, R8, 0x8, RZ ;  /* 0x0000000808087810 */ /* 0x000fe20007ffe0ff */
[----:B--2---:R-:W-:-:S04]  /*0740*/  FFMA R10, R10, R11, R15 ;  /* 0x0000000b0a0a7223 */ /* 0x004fc8000000000f */
[----:B---3--:R-:W-:-:S04]  /*0750*/  FFMA R10, R13, R12, R10 ;  /* 0x0000000c0d0a7223 */ /* 0x008fc8000000000a */
[----:B----4-:R-:W-:-:S04]  /*0760*/  FFMA R10, R17, R14, R10 ;  /* 0x0000000e110a7223 */ /* 0x010fc8000000000a */
[----:B-----5:R-:W-:-:S04]  /*0770*/  FFMA R10, R19, R16, R10 ;  /* 0x00000010130a7223 */ /* 0x020fc8000000000a */
[----:B------:R-:W-:-:S04]  /*0780*/  FFMA R10, R21, R18, R10 ;  /* 0x00000012150a7223 */ /* 0x000fc8000000000a */
[----:B------:R-:W-:-:S04]  /*0790*/  FFMA R23, R23, R20, R10 ;  /* 0x0000001417177223 */ /* 0x000fc8000000000a */
[----:B------:R-:W-:-:S04]  /*07a0*/  FFMA R6, R6, R9, R23 ;  /* 0x0000000906067223 */ /* 0x000fc80000000017 */
[----:B------:R-:W-:-:S07]  /*07b0*/  FFMA R15, R25, R22, R6 ;  /* 0x00000016190f7223 */ /* 0x000fce0000000006 */
.L_x_13:
        /* <DEDUP_REMOVED lines=17> */
[----:B------:R-:W5:Y:S01]  /*08d0*/  LDG.E R14, desc[UR16][R4.64+0xc] ;  /* 0x00000c10040e7981 */ /* 0x000f62000c1e1900 */
[----:B------:R-:W-:Y:S01]  /*08e0*/  IADD3 R8, PT, PT, R8, 0x4, RZ ;  /* 0x0000000408087810 */ /* 0x000fe20007ffe0ff */
[----:B--2---:R-:W-:-:S04]  /*08f0*/  FFMA R6, R6, R9, R15 ;  /* 0x0000000906067223 */ /* 0x004fc8000000000f */
[----:B---3--:R-:W-:-:S04]  /*0900*/  FFMA R6, R11, R10, R6 ;  /* 0x0000000a0b067223 */ /* 0x008fc80000000006 */
[----:B----4-:R-:W-:-:S04]  /*0910*/  FFMA R6, R13, R12, R6 ;  /* 0x0000000c0d067223 */ /* 0x010fc80000000006 */
[----:B-----5:R-:W-:-:S07]  /*0920*/  FFMA R15, R17, R14, R6 ;  /* 0x0000000e110f7223 */ /* 0x020fce0000000006 */
.L_x_14:
[----:B------:R-:W-:Y:S05]  /*0930*/  BRA.U !UP1, `(.L_x_10) ;  /* 0x0000000109487547 */ /* 0x000fea000b800000 */
[----:B------:R-:W0:Y:S01]  /*0940*/  LDC.64 R2, c[0x0][0x388] ;  /* 0x0000e200ff027b82 */ /* 0x000e220000000a00 */
[----:B------:R-:W-:Y:S01]  /*0950*/  IADD3 R7, PT, PT, R7, R8, RZ ;  /* 0x0000000807077210 */ /* 0x000fe20007ffe0ff */
[----:B------:R-:W-:-:S06]  /*0960*/  UIADD3 UR4, UPT, UPT, -UR4, URZ, URZ ;  /* 0x000000ff04047290 */ /* 0x000fcc000fffe1ff */
[----:B------:R-:W1:Y:S01]  /*0970*/  LDC.64 R10, c[0x0][0x380] ;  /* 0x0000e000ff0a7b82 */ /* 0x000e620000000a00 */
[----:B0-----:R-:W-:-:S03]  /*0980*/  IMAD.WIDE.U32 R2, R8, 0x4, R2 ;  /* 0x0000000408027825 */ /* 0x001fc600078e0002 */
[----:B------:R-:W-:Y:S02]  /*0990*/  MOV R6, R2 ;  /* 0x0000000200067202 */ /* 0x000fe40000000f00 */
[----:B------:R-:W-:-:S07]  /*09a0*/  MOV R5, R3 ;  /* 0x0000000300057202 */ /* 0x000fce0000000f00 */
.L_x_15:
[----:B-1----:R-:W-:Y:S01]  /*09b0*/  IMAD.WIDE R2, R7, 0x4, R10 ;  /* 0x0000000407027825 */ /* 0x002fe200078e020a */
[----:B------:R-:W-:-:S05]  /*09c0*/  MOV R4, R6 ;  /* 0x0000000600047202 */ /* 0x000fca0000000f00 */
[----:B------:R-:W2:Y:S04]  /*09d0*/  LDG.E R2, desc[UR16][R2.64] ;  /* 0x0000001002027981 */ /* 0x000ea8000c1e1900 */
[----:B------:R0:W2:Y:S01]  /*09e0*/  LDG.E R4, desc[UR16][R4.64] ;  /* 0x0000001004047981 */ /* 0x0000a2000c1e1900 */
[----:B------:R-:W-:Y:S01]  /*09f0*/  UIADD3 UR4, UPT, UPT, UR4, 0x1, URZ ;  /* 0x0000000104047890 */ /* 0x000fe2000fffe0ff */
[----:B------:R-:W-:Y:S02]  /*0a00*/  IADD3 R6, P0, PT, R6, 0x4, RZ ;  /* 0x0000000406067810 */ /* 0x000fe40007f1e0ff */
[----:B------:R-:W-:Y:S01]  /*0a10*/  IADD3 R7, PT, PT, R7, 0x1, RZ ;  /* 0x0000000107077810 */ /* 0x000fe20007ffe0ff */
[----:B------:R-:W-:Y:S01]  /*0a20*/  UISETP.NE.AND UP0, UPT, UR4, URZ, UPT ;  /* 0x000000ff0400728c */ /* 0x000fe2000bf05270 */
[----:B0-----:R-:W-:Y:S01]  /*0a30*/  IADD3.X R5, PT, PT, RZ, R5, RZ, P0, !PT ;  /* 0x00000005ff057210 */ /* 0x001fe200007fe4ff */
[----:B--2---:R-:W-:-:S07]  /*0a40*/  FFMA R15, R2, R4, R15 ;  /* 0x00000004020f7223 */ /* 0x004fce000000000f */
[----:B------:R-:W-:Y:S05]  /*0a50*/  BRA.U UP0, `(.L_x_15) ;  /* 0xfffffffd00d47547 */ /* 0x000fea000b83ffff */
.L_x_10:
[----:B------:R-:W0:Y:S01]  /*0a60*/  LDC.64 R2, c[0x0][0x390] ;  /* 0x0000e400ff027b82 */ /* 0x000e220000000a00 */
[----:B------:R-:W-:Y:S01]  /*0a70*/  FADD R15, -R15, -RZ ;  /* 0x800000ff0f0f7221 */ /* 0x000fe20000000100 */
[----:B0-----:R-:W-:-:S05]  /*0a80*/  IMAD.WIDE R2, R0, 0x4, R2 ;  /* 0x0000000400027825 */ /* 0x001fca00078e0202 */
[----:B------:R-:W-:Y:S01]  /*0a90*/  STG.E desc[UR16][R2.64], R15 ;  /* 0x0000000f02007986 */ /* 0x000fe2000c101910 */
[----:B------:R-:W-:Y:S05]  /*0aa0*/  EXIT ;  /* 0x000000000000794d */ /* 0x000fea0003800000 */
.L_x_16:
        /* <DEDUP_REMOVED lines=13> */
.L_x_18:


//--------------------- .nv.shared.innerProductShared --------------------------
	.section	.nv.shared.innerProductShared,"aw",@nobits
	.sectionflags	@""
	.align	16
	.zero		1024


//--------------------- .nv.shared.reserved.0     --------------------------
	.section	.nv.shared.reserved.0,"aw",@nobits
	.weak		__nv_reservedSMEM_offset_0_alias
	.size		__nv_reservedSMEM_offset_0_alias, 0, 64
	.other		__nv_reservedSMEM_offset_0_alias,@"STO_CUDA_RESERVED_SHARED STV_DEFAULT"
__nv_reservedSMEM_offset_0_alias:
	.zero		0
	.zero		64


//--------------------- .nv.shared.innerProduct   --------------------------
	.section	.nv.shared.innerProduct,"aw",@nobits
	.sectionflags	@""
	.align	16
	.zero		1024


//--------------------- .nv.constant0.innerProductShared --------------------------
	.section	.nv.constant0.innerProductShared,"a",@progbits
	.sectionflags	@""
	.align	4
.nv.constant0.innerProductShared:
	.zero		928


//--------------------- .nv.constant0.innerProduct --------------------------
	.section	.nv.constant0.innerProduct,"a",@progbits
	.sectionflags	@""
	.align	4
.nv.constant0.innerProduct:
	.zero		928


//--------------------- SYMBOLS --------------------------

	.type		.nv.reservedSmem.offset0,@object
	.size		.nv.reservedSmem.offset0,0x4
	.type		.nv.reservedSmem.cap,@object
	.size		.nv.reservedSmem.cap,0x4
